//
// Generated by NVIDIA NVVM Compiler
//
// Compiler Build ID: CL-36424714
// Cuda compilation tools, release 13.0, V13.0.88
// Based on NVVM 20.0.0
//

.version 9.0
.target sm_100
.address_size 64

	// .globl	_Z20find_augmenting_pathPtP10_Node_infoPbS2_jj

.visible .entry _Z20find_augmenting_pathPtP10_Node_infoPbS2_jj(
	.param .u64 .ptr .align 1 _Z20find_augmenting_pathPtP10_Node_infoPbS2_jj_param_0,
	.param .u64 .ptr .align 1 _Z20find_augmenting_pathPtP10_Node_infoPbS2_jj_param_1,
	.param .u64 .ptr .align 1 _Z20find_augmenting_pathPtP10_Node_infoPbS2_jj_param_2,
	.param .u64 .ptr .align 1 _Z20find_augmenting_pathPtP10_Node_infoPbS2_jj_param_3,
	.param .u32 _Z20find_augmenting_pathPtP10_Node_infoPbS2_jj_param_4,
	.param .u32 _Z20find_augmenting_pathPtP10_Node_infoPbS2_jj_param_5
)
{
	.reg .pred 	%p<24>;
	.reg .b16 	%rs<25>;
	.reg .b32 	%r<31>;
	.reg .b64 	%rd<35>;

	ld.param.u64 	%rd13, [_Z20find_augmenting_pathPtP10_Node_infoPbS2_jj_param_0];
	ld.param.u64 	%rd14, [_Z20find_augmenting_pathPtP10_Node_infoPbS2_jj_param_2];
	ld.param.u64 	%rd15, [_Z20find_augmenting_pathPtP10_Node_infoPbS2_jj_param_3];
	ld.param.u32 	%r14, [_Z20find_augmenting_pathPtP10_Node_infoPbS2_jj_param_4];
	ld.param.u32 	%rd16, [_Z20find_augmenting_pathPtP10_Node_infoPbS2_jj_param_5];
	cvta.to.global.u64 	%rd1, %rd13;
	cvta.to.global.u64 	%rd2, %rd15;
	cvta.to.global.u64 	%rd3, %rd14;
	mov.u32 	%r15, %ctaid.x;
	mov.u32 	%r16, %ntid.x;
	mov.u32 	%r17, %tid.x;
	mad.lo.s32 	%r1, %r15, %r16, %r17;
	add.s64 	%rd17, %rd3, %rd16;
	ld.global.u8 	%rs1, [%rd17];
	setp.ne.s16 	%p1, %rs1, 0;
	setp.ge.u32 	%p2, %r1, %r14;
	or.pred  	%p3, %p2, %p1;
	@%p3 bra 	$L__BB0_28;
	cvt.s64.s32 	%rd18, %r1;
	add.s64 	%rd4, %rd3, %rd18;
	ld.global.u8 	%rs2, [%rd4];
	setp.eq.s16 	%p4, %rs2, 0;
	@%p4 bra 	$L__BB0_28;
	mov.b16 	%rs3, 0;
	st.global.u8 	[%rd4], %rs3;
	add.s64 	%rd20, %rd2, %rd18;
	mov.b16 	%rs4, 1;
	st.global.u8 	[%rd20], %rs4;
	mul.lo.s32 	%r2, %r14, %r1;
	and.b32  	%r3, %r14, 3;
	setp.lt.u32 	%p5, %r14, 4;
	mov.b32 	%r28, 0;
	@%p5 bra 	$L__BB0_21;
	and.b32  	%r28, %r14, -4;
	mov.b32 	%r27, 0;
$L__BB0_4:
	cvt.u64.u32 	%rd21, %r27;
	add.s64 	%rd5, %rd3, %rd21;
	ld.global.u8 	%rs5, [%rd5];
	setp.ne.s16 	%p6, %rs5, 0;
	add.s64 	%rd6, %rd2, %rd21;
	@%p6 bra 	$L__BB0_8;
	ld.global.u8 	%rs6, [%rd6];
	setp.ne.s16 	%p7, %rs6, 0;
	@%p7 bra 	$L__BB0_8;
	add.s32 	%r20, %r27, %r2;
	mul.wide.u32 	%rd22, %r20, 2;
	add.s64 	%rd23, %rd1, %rd22;
	ld.global.u16 	%rs7, [%rd23];
	setp.eq.s16 	%p8, %rs7, 0;
	@%p8 bra 	$L__BB0_8;
	mov.b16 	%rs8, 1;
	st.global.u8 	[%rd5], %rs8;
$L__BB0_8:
	ld.global.u8 	%rs9, [%rd5+1];
	setp.ne.s16 	%p9, %rs9, 0;
	@%p9 bra 	$L__BB0_12;
	ld.global.u8 	%rs10, [%rd6+1];
	setp.ne.s16 	%p10, %rs10, 0;
	@%p10 bra 	$L__BB0_12;
	add.s32 	%r21, %r27, %r2;
	add.s32 	%r22, %r21, 1;
	mul.wide.u32 	%rd24, %r22, 2;
	add.s64 	%rd25, %rd1, %rd24;
	ld.global.u16 	%rs11, [%rd25];
	setp.eq.s16 	%p11, %rs11, 0;
	@%p11 bra 	$L__BB0_12;
	mov.b16 	%rs12, 1;
	st.global.u8 	[%rd5+1], %rs12;
$L__BB0_12:
	ld.global.u8 	%rs13, [%rd5+2];
	setp.ne.s16 	%p12, %rs13, 0;
	@%p12 bra 	$L__BB0_16;
	ld.global.u8 	%rs14, [%rd6+2];
	setp.ne.s16 	%p13, %rs14, 0;
	@%p13 bra 	$L__BB0_16;
	add.s32 	%r23, %r27, %r2;
	add.s32 	%r24, %r23, 2;
	mul.wide.u32 	%rd26, %r24, 2;
	add.s64 	%rd27, %rd1, %rd26;
	ld.global.u16 	%rs15, [%rd27];
	setp.eq.s16 	%p14, %rs15, 0;
	@%p14 bra 	$L__BB0_16;
	mov.b16 	%rs16, 1;
	st.global.u8 	[%rd5+2], %rs16;
$L__BB0_16:
	ld.global.u8 	%rs17, [%rd5+3];
	setp.ne.s16 	%p15, %rs17, 0;
	@%p15 bra 	$L__BB0_20;
	ld.global.u8 	%rs18, [%rd6+3];
	setp.ne.s16 	%p16, %rs18, 0;
	@%p16 bra 	$L__BB0_20;
	add.s32 	%r25, %r27, %r2;
	add.s32 	%r26, %r25, 3;
	mul.wide.u32 	%rd28, %r26, 2;
	add.s64 	%rd29, %rd1, %rd28;
	ld.global.u16 	%rs19, [%rd29];
	setp.eq.s16 	%p17, %rs19, 0;
	@%p17 bra 	$L__BB0_20;
	mov.b16 	%rs20, 1;
	st.global.u8 	[%rd5+3], %rs20;
$L__BB0_20:
	add.s32 	%r27, %r27, 4;
	setp.ne.s32 	%p18, %r27, %r28;
	@%p18 bra 	$L__BB0_4;
$L__BB0_21:
	setp.eq.s32 	%p19, %r3, 0;
	@%p19 bra 	$L__BB0_28;
	add.s32 	%r30, %r28, %r2;
	cvt.u64.u32 	%rd30, %r28;
	add.s64 	%rd34, %rd2, %rd30;
	add.s64 	%rd33, %rd3, %rd30;
	neg.s32 	%r29, %r3;
$L__BB0_23:
	.pragma "nounroll";
	ld.global.u8 	%rs21, [%rd33];
	setp.ne.s16 	%p20, %rs21, 0;
	@%p20 bra 	$L__BB0_27;
	ld.global.u8 	%rs22, [%rd34];
	setp.ne.s16 	%p21, %rs22, 0;
	@%p21 bra 	$L__BB0_27;
	mul.wide.u32 	%rd31, %r30, 2;
	add.s64 	%rd32, %rd1, %rd31;
	ld.global.u16 	%rs23, [%rd32];
	setp.eq.s16 	%p22, %rs23, 0;
	@%p22 bra 	$L__BB0_27;
	mov.b16 	%rs24, 1;
	st.global.u8 	[%rd33], %rs24;
$L__BB0_27:
	add.s32 	%r30, %r30, 1;
	add.s64 	%rd34, %rd34, 1;
	add.s64 	%rd33, %rd33, 1;
	add.s32 	%r29, %r29, 1;
	setp.ne.s32 	%p23, %r29, 0;
	@%p23 bra 	$L__BB0_23;
$L__BB0_28:
	ret;

}
	// .globl	_Z5resetP10_Node_infoPbS1_ii
.visible .entry _Z5resetP10_Node_infoPbS1_ii(
	.param .u64 .ptr .align 1 _Z5resetP10_Node_infoPbS1_ii_param_0,
	.param .u64 .ptr .align 1 _Z5resetP10_Node_infoPbS1_ii_param_1,
	.param .u64 .ptr .align 1 _Z5resetP10_Node_infoPbS1_ii_param_2,
	.param .u32 _Z5resetP10_Node_infoPbS1_ii_param_3,
	.param .u32 _Z5resetP10_Node_infoPbS1_ii_param_4
)
{
	.reg .pred 	%p<3>;
	.reg .b16 	%rs<3>;
	.reg .b32 	%r<7>;
	.reg .b64 	%rd<8>;

	ld.param.u64 	%rd1, [_Z5resetP10_Node_infoPbS1_ii_param_1];
	ld.param.u64 	%rd2, [_Z5resetP10_Node_infoPbS1_ii_param_2];
	ld.param.u32 	%r2, [_Z5resetP10_Node_infoPbS1_ii_param_3];
	ld.param.u32 	%r3, [_Z5resetP10_Node_infoPbS1_ii_param_4];
	mov.u32 	%r4, %ctaid.x;
	mov.u32 	%r5, %ntid.x;
	mov.u32 	%r6, %tid.x;
	mad.lo.s32 	%r1, %r4, %r5, %r6;
	setp.ge.s32 	%p1, %r1, %r3;
	@%p1 bra 	$L__BB1_2;
	cvta.to.global.u64 	%rd3, %rd1;
	cvta.to.global.u64 	%rd4, %rd2;
	setp.eq.s32 	%p2, %r1, %r2;
	selp.u16 	%rs1, 1, 0, %p2;
	cvt.s64.s32 	%rd5, %r1;
	add.s64 	%rd6, %rd3, %rd5;
	st.global.u8 	[%rd6], %rs1;
	add.s64 	%rd7, %rd4, %rd5;
	mov.b16 	%rs2, 0;
	st.global.u8 	[%rd7], %rs2;
$L__BB1_2:
	ret;

}


// ===== COMPILED SASS (sm_100) =====

	.target	sm_100

	.elftype	@"ET_EXEC"


//--------------------- .note.nv.tkinfo           --------------------------
	.section	.note.nv.tkinfo,"",@"SHT_NOTE"
	.sectionflags	@"SHF_NOTE_NV_TKINFO"
	.tkinfo
        /*0018*/ 	.word	0x00000002
        /*0030*/ 	.string	""
        /*0030*/ 	.string	"ptxas"
        /*0030*/ 	.string	"Cuda compilation tools, release 13.0, V13.0.88"
        /*0030*/ 	.string	"Build cuda_13.0.r13.0/compiler.36424714_0"
        /*0030*/ 	.string	"-arch sm_100 -m 64 "



//--------------------- .note.nv.cuinfo           --------------------------
	.section	.note.nv.cuinfo,"",@"SHT_NOTE"
	.sectionflags	@"SHF_NOTE_NV_CUINFO"
        /*0018*/ 	.short	0x0002
        /*001a*/ 	.short	0x0064
        /*001c*/ 	.short	0x0082
	.zero		2


//--------------------- .nv.info                  --------------------------
	.section	.nv.info,"",@"SHT_CUDA_INFO"
	.align	4


	//----- nvinfo : EIATTR_REGCOUNT
	.align		4
        /*0000*/ 	.byte	0x04, 0x2f
        /*0002*/ 	.short	(.L_1 - .L_0)
	.align		4
.L_0:
        /*0004*/ 	.word	index@(_Z20find_augmenting_pathPtP10_Node_infoPbS2_jj)
        /*0008*/ 	.word	0x0000000e


	//----- nvinfo : EIATTR_FRAME_SIZE
	.align		4
.L_1:
        /*000c*/ 	.byte	0x04, 0x11
        /*000e*/ 	.short	(.L_3 - .L_2)
	.align		4
.L_2:
        /*0010*/ 	.word	index@(_Z20find_augmenting_pathPtP10_Node_infoPbS2_jj)
        /*0014*/ 	.word	0x00000000


	//----- nvinfo : EIATTR_REGCOUNT
	.align		4
.L_3:
        /*0018*/ 	.byte	0x04, 0x2f
        /*001a*/ 	.short	(.L_5 - .L_4)
	.align		4
.L_4:
        /*001c*/ 	.word	index@(_Z5resetP10_Node_infoPbS1_ii)
        /*0020*/ 	.word	0x0000000a


	//----- nvinfo : EIATTR_FRAME_SIZE
	.align		4
.L_5:
        /*0024*/ 	.byte	0x04, 0x11
        /*0026*/ 	.short	(.L_7 - .L_6)
	.align		4
.L_6:
        /*0028*/ 	.word	index@(_Z5resetP10_Node_infoPbS1_ii)
        /*002c*/ 	.word	0x00000000


	//----- nvinfo : EIATTR_MIN_STACK_SIZE
	.align		4
.L_7:
        /*0030*/ 	.byte	0x04, 0x12
        /*0032*/ 	.short	(.L_9 - .L_8)
	.align		4
.L_8:
        /*0034*/ 	.word	index@(_Z5resetP10_Node_infoPbS1_ii)
        /*0038*/ 	.word	0x00000000


	//----- nvinfo : EIATTR_MIN_STACK_SIZE
	.align		4
.L_9:
        /*003c*/ 	.byte	0x04, 0x12
        /*003e*/ 	.short	(.L_11 - .L_10)
	.align		4
.L_10:
        /*0040*/ 	.word	index@(_Z20find_augmenting_pathPtP10_Node_infoPbS2_jj)
        /*0044*/ 	.word	0x00000000
.L_11:


//--------------------- .nv.compat                --------------------------
	.section	.nv.compat,"",@"SHT_CUDA_COMPAT_INFO"
	.align	4
        /*0000*/ 	.byte	0x02, 0x09, 0x00, 0x00, 0x02, 0x02, 0x01, 0x00, 0x02, 0x05, 0x05, 0x00, 0x03, 0x07, 0x01, 0x01
        /*0010*/ 	.byte	0x02, 0x03, 0x00, 0x00, 0x02, 0x06, 0x01, 0x00, 0x04, 0x0b, 0x08, 0x00, 0x09, 0x00, 0x00, 0x00
        /*0020*/ 	.byte	0x00, 0x00, 0x00, 0x00


//--------------------- .nv.info._Z5resetP10_Node_infoPbS1_ii --------------------------
	.section	.nv.info._Z5resetP10_Node_infoPbS1_ii,"",@"SHT_CUDA_INFO"
	.sectionflags	@""
	.align	4


	//----- nvinfo : EIATTR_CUDA_API_VERSION
	.align		4
        /*0000*/ 	.byte	0x04, 0x37
        /*0002*/ 	.short	(.L_13 - .L_12)
.L_12:
        /*0004*/ 	.word	0x00000082


	//----- nvinfo : EIATTR_KPARAM_INFO
	.align		4
.L_13:
        /*0008*/ 	.byte	0x04, 0x17
        /*000a*/ 	.short	(.L_15 - .L_14)
.L_14:
        /*000c*/ 	.word	0x00000000
        /*0010*/ 	.short	0x0004
        /*0012*/ 	.short	0x001c
        /*0014*/ 	.byte	0x00, 0xf0, 0x11, 0x00


	//----- nvinfo : EIATTR_KPARAM_INFO
	.align		4
.L_15:
        /*0018*/ 	.byte	0x04, 0x17
        /*001a*/ 	.short	(.L_17 - .L_16)
.L_16:
        /*001c*/ 	.word	0x00000000
        /*0020*/ 	.short	0x0003
        /*0022*/ 	.short	0x0018
        /*0024*/ 	.byte	0x00, 0xf0, 0x11, 0x00


	//----- nvinfo : EIATTR_KPARAM_INFO
	.align		4
.L_17:
        /*0028*/ 	.byte	0x04, 0x17
        /*002a*/ 	.short	(.L_19 - .L_18)
.L_18:
        /*002c*/ 	.word	0x00000000
        /*0030*/ 	.short	0x0002
        /*0032*/ 	.short	0x0010
        /*0034*/ 	.byte	0x00, 0xf5, 0x21, 0x00


	//----- nvinfo : EIATTR_KPARAM_INFO
	.align		4
.L_19:
        /*0038*/ 	.byte	0x04, 0x17
        /*003a*/ 	.short	(.L_21 - .L_20)
.L_20:
        /*003c*/ 	.word	0x00000000
        /*0040*/ 	.short	0x0001
        /*0042*/ 	.short	0x0008
        /*0044*/ 	.byte	0x00, 0xf5, 0x21, 0x00


	//----- nvinfo : EIATTR_KPARAM_INFO
	.align		4
.L_21:
        /*0048*/ 	.byte	0x04, 0x17
        /*004a*/ 	.short	(.L_23 - .L_22)
.L_22:
        /*004c*/ 	.word	0x00000000
        /*0050*/ 	.short	0x0000
        /*0052*/ 	.short	0x0000
        /*0054*/ 	.byte	0x00, 0xf5, 0x21, 0x00


	//----- nvinfo : EIATTR_SPARSE_MMA_MASK
	.align		4
.L_23:
        /*0058*/ 	.byte	0x03, 0x50
        /*005a*/ 	.short	0x0000


	//----- nvinfo : EIATTR_MAXREG_COUNT
	.align		4
        /*005c*/ 	.byte	0x03, 0x1b
        /*005e*/ 	.short	0x00ff


	//----- nvinfo : EIATTR_MERCURY_ISA_VERSION
	.align		4
        /*0060*/ 	.byte	0x03, 0x5f
        /*0062*/ 	.short	0x0101


	//----- nvinfo : EIATTR_VRC_CTA_INIT_COUNT
	.align		4
        /*0064*/ 	.byte	0x02, 0x4a
	.zero		1
	.zero		1


	//----- nvinfo : EIATTR_EXIT_INSTR_OFFSETS
	.align		4
        /*0068*/ 	.byte	0x04, 0x1c
        /*006a*/ 	.short	(.L_25 - .L_24)


	//   ....[0]....
.L_24:
        /*006c*/ 	.word	0x00000070


	//   ....[1]....
        /*0070*/ 	.word	0x00000150


	//----- nvinfo : EIATTR_CBANK_PARAM_SIZE
	.align		4
.L_25:
        /*0074*/ 	.byte	0x03, 0x19
        /*0076*/ 	.short	0x0020


	//----- nvinfo : EIATTR_PARAM_CBANK
	.align		4
        /*0078*/ 	.byte	0x04, 0x0a
        /*007a*/ 	.short	(.L_27 - .L_26)
	.align		4
.L_26:
        /*007c*/ 	.word	index@(.nv.constant0._Z5resetP10_Node_infoPbS1_ii)
        /*0080*/ 	.short	0x0380
        /*0082*/ 	.short	0x0020


	//----- nvinfo : EIATTR_SW_WAR
	.align		4
.L_27:
        /*0084*/ 	.byte	0x04, 0x36
        /*0086*/ 	.short	(.L_29 - .L_28)
.L_28:
        /*0088*/ 	.word	0x00000008
.L_29:


//--------------------- .nv.info._Z20find_augmenting_pathPtP10_Node_infoPbS2_jj --------------------------
	.section	.nv.info._Z20find_augmenting_pathPtP10_Node_infoPbS2_jj,"",@"SHT_CUDA_INFO"
	.sectionflags	@""
	.align	4


	//----- nvinfo : EIATTR_CUDA_API_VERSION
	.align		4
        /*0000*/ 	.byte	0x04, 0x37
        /*0002*/ 	.short	(.L_31 - .L_30)
.L_30:
        /*0004*/ 	.word	0x00000082


	//----- nvinfo : EIATTR_KPARAM_INFO
	.align		4
.L_31:
        /*0008*/ 	.byte	0x04, 0x17
        /*000a*/ 	.short	(.L_33 - .L_32)
.L_32:
        /*000c*/ 	.word	0x00000000
        /*0010*/ 	.short	0x0005
        /*0012*/ 	.short	0x0024
        /*0014*/ 	.byte	0x00, 0xf0, 0x11, 0x00


	//----- nvinfo : EIATTR_KPARAM_INFO
	.align		4
.L_33:
        /*0018*/ 	.byte	0x04, 0x17
        /*001a*/ 	.short	(.L_35 - .L_34)
.L_34:
        /*001c*/ 	.word	0x00000000
        /*0020*/ 	.short	0x0004
        /*0022*/ 	.short	0x0020
        /*0024*/ 	.byte	0x00, 0xf0, 0x11, 0x00


	//----- nvinfo : EIATTR_KPARAM_INFO
	.align		4
.L_35:
        /*0028*/ 	.byte	0x04, 0x17
        /*002a*/ 	.short	(.L_37 - .L_36)
.L_36:
        /*002c*/ 	.word	0x00000000
        /*0030*/ 	.short	0x0003
        /*0032*/ 	.short	0x0018
        /*0034*/ 	.byte	0x00, 0xf5, 0x21, 0x00


	//----- nvinfo : EIATTR_KPARAM_INFO
	.align		4
.L_37:
        /*0038*/ 	.byte	0x04, 0x17
        /*003a*/ 	.short	(.L_39 - .L_38)
.L_38:
        /*003c*/ 	.word	0x00000000
        /*0040*/ 	.short	0x0002
        /*0042*/ 	.short	0x0010
        /*0044*/ 	.byte	0x00, 0xf5, 0x21, 0x00


	//----- nvinfo : EIATTR_KPARAM_INFO
	.align		4
.L_39:
        /*0048*/ 	.byte	0x04, 0x17
        /*004a*/ 	.short	(.L_41 - .L_40)
.L_40:
        /*004c*/ 	.word	0x00000000
        /*0050*/ 	.short	0x0001
        /*0052*/ 	.short	0x0008
        /*0054*/ 	.byte	0x00, 0xf5, 0x21, 0x00


	//----- nvinfo : EIATTR_KPARAM_INFO
	.align		4
.L_41:
        /*0058*/ 	.byte	0x04, 0x17
        /*005a*/ 	.short	(.L_43 - .L_42)
.L_42:
        /*005c*/ 	.word	0x00000000
        /*0060*/ 	.short	0x0000
        /*0062*/ 	.short	0x0000
        /*0064*/ 	.byte	0x00, 0xf5, 0x21, 0x00


	//----- nvinfo : EIATTR_SPARSE_MMA_MASK
	.align		4
.L_43:
        /*0068*/ 	.byte	0x03, 0x50
        /*006a*/ 	.short	0x0000


	//----- nvinfo : EIATTR_MAXREG_COUNT
	.align		4
        /*006c*/ 	.byte	0x03, 0x1b
        /*006e*/ 	.short	0x00ff


	//----- nvinfo : EIATTR_MERCURY_ISA_VERSION
	.align		4
        /*0070*/ 	.byte	0x03, 0x5f
        /*0072*/ 	.short	0x0101


	//----- nvinfo : EIATTR_VRC_CTA_INIT_COUNT
	.align		4
        /*0074*/ 	.byte	0x02, 0x4a
	.zero		1
	.zero		1


	//----- nvinfo : EIATTR_EXIT_INSTR_OFFSETS
	.align		4
        /*0078*/ 	.byte	0x04, 0x1c
        /*007a*/ 	.short	(.L_45 - .L_44)


	//   ....[0]....
.L_44:
        /*007c*/ 	.word	0x000000f0


	//   ....[1]....
        /*0080*/ 	.word	0x00000150


	//   ....[2]....
        /*0084*/ 	.word	0x00000650


	//   ....[3]....
        /*0088*/ 	.word	0x00000850


	//----- nvinfo : EIATTR_CBANK_PARAM_SIZE
	.align		4
.L_45:
        /*008c*/ 	.byte	0x03, 0x19
        /*008e*/ 	.short	0x0028


	//----- nvinfo : EIATTR_PARAM_CBANK
	.align		4
        /*0090*/ 	.byte	0x04, 0x0a
        /*0092*/ 	.short	(.L_47 - .L_46)
	.align		4
.L_46:
        /*0094*/ 	.word	index@(.nv.constant0._Z20find_augmenting_pathPtP10_Node_infoPbS2_jj)
        /*0098*/ 	.short	0x0380
        /*009a*/ 	.short	0x0028


	//----- nvinfo : EIATTR_SW_WAR
	.align		4
.L_47:
        /*009c*/ 	.byte	0x04, 0x36
        /*009e*/ 	.short	(.L_49 - .L_48)
.L_48:
        /*00a0*/ 	.word	0x00000008
.L_49:


//--------------------- .nv.callgraph             --------------------------
	.section	.nv.callgraph,"",@"SHT_CUDA_CALLGRAPH"
	.align	4
	.sectionentsize	8
	.align		4
        /*0000*/ 	.word	0x00000000
	.align		4
        /*0004*/ 	.word	0xffffffff
	.align		4
        /*0008*/ 	.word	0x00000000
	.align		4
        /*000c*/ 	.word	0xfffffffe
	.align		4
        /*0010*/ 	.word	0x00000000
	.align		4
        /*0014*/ 	.word	0xfffffffd
	.align		4
        /*0018*/ 	.word	0x00000000
	.align		4
        /*001c*/ 	.word	0xfffffffc


//--------------------- .text._Z5resetP10_Node_infoPbS1_ii --------------------------
	.section	.text._Z5resetP10_Node_infoPbS1_ii,"ax",@progbits
	.align	128
        .global         _Z5resetP10_Node_infoPbS1_ii
        .type           _Z5resetP10_Node_infoPbS1_ii,@function
        .size           _Z5resetP10_Node_infoPbS1_ii,(.L_x_10 - _Z5resetP10_Node_infoPbS1_ii)
        .other          _Z5resetP10_Node_infoPbS1_ii,@"STO_CUDA_ENTRY STV_DEFAULT"
_Z5resetP10_Node_infoPbS1_ii:
.text._Z5resetP10_Node_infoPbS1_ii:
[----:B------:R-:W-:Y:S01]  /*0000*/  LDC R1, c[0x0][0x37c] ;  /* 0x0000df00ff017b82 */ /* 0x000fe20000000800 */
[----:B------:R-:W0:Y:S07]  /*0010*/  S2R R3, SR_TID.X ;  /* 0x0000000000037919 */ /* 0x000e2e0000002100 */
[----:B------:R-:W0:Y:S01]  /*0020*/  S2UR UR4, SR_CTAID.X ;  /* 0x00000000000479c3 */ /* 0x000e220000002500 */
[----:B------:R-:W1:Y:S07]  /*0030*/  LDCU UR5, c[0x0][0x39c] ;  /* 0x00007380ff0577ac */ /* 0x000e6e0008000800 */
[----:B------:R-:W0:Y:S02]  /*0040*/  LDC R0, c[0x0][0x360] ;  /* 0x0000d800ff007b82 */ /* 0x000e240000000800 */
[----:B0-----:R-:W-:-:S05]  /*0050*/  IMAD R0, R0, UR4, R3 ;  /* 0x0000000400007c24 */ /* 0x001fca000f8e0203 */
[----:B-1----:R-:W-:-:S13]  /*0060*/  ISETP.GE.AND P0, PT, R0, UR5, PT ;  /* 0x0000000500007c0c */ /* 0x002fda000bf06270 */
[----:B------:R-:W-:Y:S05]  /*0070*/  @P0 EXIT ;  /* 0x000000000000094d */ /* 0x000fea0003800000 */
[----:B------:R-:W0:Y:S01]  /*0080*/  LDCU.64 UR8, c[0x0][0x388] ;  /* 0x00007100ff0877ac */ /* 0x000e220008000a00 */
[----:B------:R-:W-:Y:S01]  /*0090*/  SHF.R.S32.HI R4, RZ, 0x1f, R0 ;  /* 0x0000001fff047819 */ /* 0x000fe20000011400 */
[----:B------:R-:W1:Y:S01]  /*00a0*/  LDCU UR6, c[0x0][0x398] ;  /* 0x00007300ff0677ac */ /* 0x000e620008000800 */
[----:B------:R-:W2:Y:S01]  /*00b0*/  LDCU.64 UR10, c[0x0][0x390] ;  /* 0x00007200ff0a77ac */ /* 0x000ea20008000a00 */
[----:B------:R-:W3:Y:S01]  /*00c0*/  LDCU.64 UR4, c[0x0][0x358] ;  /* 0x00006b00ff0477ac */ /* 0x000ee20008000a00 */
[C---:B0-----:R-:W-:Y:S02]  /*00d0*/  IADD3 R2, P1, PT, R0.reuse, UR8, RZ ;  /* 0x0000000800027c10 */ /* 0x041fe4000ff3e0ff */
[----:B-1----:R-:W-:Y:S02]  /*00e0*/  ISETP.NE.AND P0, PT, R0, UR6, PT ;  /* 0x0000000600007c0c */ /* 0x002fe4000bf05270 */
[----:B------:R-:W-:Y:S02]  /*00f0*/  IADD3.X R3, PT, PT, R4, UR9, RZ, P1, !PT ;  /* 0x0000000904037c10 */ /* 0x000fe40008ffe4ff */
[----:B--2---:R-:W-:-:S02]  /*0100*/  IADD3 R6, P2, PT, R0, UR10, RZ ;  /* 0x0000000a00067c10 */ /* 0x004fc4000ff5e0ff */
[----:B------:R-:W-:Y:S02]  /*0110*/  SEL R5, RZ, 0x1, P0 ;  /* 0x00000001ff057807 */ /* 0x000fe40000000000 */
[----:B------:R-:W-:-:S03]  /*0120*/  IADD3.X R7, PT, PT, R4, UR11, RZ, P2, !PT ;  /* 0x0000000b04077c10 */ /* 0x000fc600097fe4ff */
[----:B---3--:R-:W-:Y:S04]  /*0130*/  STG.E.U8 desc[UR4][R2.64], R5 ;  /* 0x0000000502007986 */ /* 0x008fe8000c101104 */
[----:B------:R-:W-:Y:S01]  /*0140*/  STG.E.U8 desc[UR4][R6.64], RZ ;  /* 0x000000ff06007986 */ /* 0x000fe2000c101104 */
[----:B------:R-:W-:Y:S05]  /*0150*/  EXIT ;  /* 0x000000000000794d */ /* 0x000fea0003800000 */
.L_x_0:
[----:B------:R-:W-:-:S00]  /*0160*/  BRA `(.L_x_0) ;  /* 0xfffffffc00fc7947 */ /* 0x000fc0000383ffff */
[----:B------:R-:W-:-:S00]  /*0170*/  NOP ;  /* 0x0000000000007918 */ /* 0x000fc00000000000 */
        /* <DEDUP_REMOVED lines=8> */
.L_x_10:


//--------------------- .text._Z20find_augmenting_pathPtP10_Node_infoPbS2_jj --------------------------
	.section	.text._Z20find_augmenting_pathPtP10_Node_infoPbS2_jj,"ax",@progbits
	.align	128
        .global         _Z20find_augmenting_pathPtP10_Node_infoPbS2_jj
        .type           _Z20find_augmenting_pathPtP10_Node_infoPbS2_jj,@function
        .size           _Z20find_augmenting_pathPtP10_Node_infoPbS2_jj,(.L_x_11 - _Z20find_augmenting_pathPtP10_Node_infoPbS2_jj)
        .other          _Z20find_augmenting_pathPtP10_Node_infoPbS2_jj,@"STO_CUDA_ENTRY STV_DEFAULT"
_Z20find_augmenting_pathPtP10_Node_infoPbS2_jj:
.text._Z20find_augmenting_pathPtP10_Node_infoPbS2_jj:
[----:B------:R-:W-:Y:S01]  /*0000*/  LDC R1, c[0x0][0x37c] ;  /* 0x0000df00ff017b82 */ /* 0x000fe20000000800 */
[----:B------:R-:W0:Y:S01]  /*0010*/  LDCU.64 UR16, c[0x0][0x3a0] ;  /* 0x00007400ff1077ac */ /* 0x000e220008000a00 */
[----:B------:R-:W0:Y:S01]  /*0020*/  LDCU.64 UR8, c[0x0][0x390] ;  /* 0x00007200ff0877ac */ /* 0x000e220008000a00 */
[----:B------:R-:W1:Y:S01]  /*0030*/  LDCU.64 UR12, c[0x0][0x358] ;  /* 0x00006b00ff0c77ac */ /* 0x000e620008000a00 */
[----:B0-----:R-:W-:-:S04]  /*0040*/  UIADD3 UR4, UP0, UPT, UR17, UR8, URZ ;  /* 0x0000000811047290 */ /* 0x001fc8000ff1e0ff */
[----:B------:R-:W-:Y:S02]  /*0050*/  UIADD3.X UR5, UPT, UPT, URZ, UR9, URZ, UP0, !UPT ;  /* 0x00000009ff057290 */ /* 0x000fe400087fe4ff */
[----:B------:R-:W-:-:S04]  /*0060*/  IMAD.U32 R2, RZ, RZ, UR4 ;  /* 0x00000004ff027e24 */ /* 0x000fc8000f8e00ff */
[----:B------:R-:W-:-:S05]  /*0070*/  IMAD.U32 R3, RZ, RZ, UR5 ;  /* 0x00000005ff037e24 */ /* 0x000fca000f8e00ff */
[----:B-1----:R-:W2:Y:S01]  /*0080*/  LDG.E.U8 R2, desc[UR12][R2.64] ;  /* 0x0000000c02027981 */ /* 0x002ea2000c1e1100 */
[----:B------:R-:W0:Y:S01]  /*0090*/  S2UR UR4, SR_CTAID.X ;  /* 0x00000000000479c3 */ /* 0x000e220000002500 */
[----:B------:R-:W0:Y:S07]  /*00a0*/  S2R R5, SR_TID.X ;  /* 0x0000000000057919 */ /* 0x000e2e0000002100 */
[----:B------:R-:W0:Y:S02]  /*00b0*/  LDC R0, c[0x0][0x360] ;  /* 0x0000d800ff007b82 */ /* 0x000e240000000800 */
[----:B0-----:R-:W-:Y:S01]  /*00c0*/  IMAD R0, R0, UR4, R5 ;  /* 0x0000000400007c24 */ /* 0x001fe2000f8e0205 */
[----:B--2---:R-:W-:-:S04]  /*00d0*/  ISETP.NE.AND P0, PT, R2, RZ, PT ;  /* 0x000000ff0200720c */ /* 0x004fc80003f05270 */
[----:B------:R-:W-:-:S13]  /*00e0*/  ISETP.GE.U32.OR P0, PT, R0, UR16, P0 ;  /* 0x0000001000007c0c */ /* 0x000fda0008706470 */
[----:B------:R-:W-:Y:S05]  /*00f0*/  @P0 EXIT ;  /* 0x000000000000094d */ /* 0x000fea0003800000 */
[----:B------:R-:W-:Y:S02]  /*0100*/  SHF.R.S32.HI R3, RZ, 0x1f, R0 ;  /* 0x0000001fff037819 */ /* 0x000fe40000011400 */
[----:B------:R-:W-:-:S04]  /*0110*/  IADD3 R6, P0, PT, R0, UR8, RZ ;  /* 0x0000000800067c10 */ /* 0x000fc8000ff1e0ff */
[----:B------:R-:W-:-:S05]  /*0120*/  IADD3.X R7, PT, PT, R3, UR9, RZ, P0, !PT ;  /* 0x0000000903077c10 */ /* 0x000fca00087fe4ff */
[----:B------:R-:W2:Y:S02]  /*0130*/  LDG.E.U8 R2, desc[UR12][R6.64] ;  /* 0x0000000c06027981 */ /* 0x000ea4000c1e1100 */
[----:B--2---:R-:W-:-:S13]  /*0140*/  ISETP.NE.AND P0, PT, R2, RZ, PT ;  /* 0x000000ff0200720c */ /* 0x004fda0003f05270 */
[----:B------:R-:W-:Y:S05]  /*0150*/  @!P0 EXIT ;  /* 0x000000000000894d */ /* 0x000fea0003800000 */
[----:B------:R-:W0:Y:S01]  /*0160*/  LDCU.64 UR10, c[0x0][0x398] ;  /* 0x00007300ff0a77ac */ /* 0x000e220008000a00 */
[----:B------:R-:W-:Y:S01]  /*0170*/  IMAD.MOV.U32 R4, RZ, RZ, 0x1 ;  /* 0x00000001ff047424 */ /* 0x000fe200078e00ff */
[----:B------:R1:W-:Y:S01]  /*0180*/  STG.E.U8 desc[UR12][R6.64], RZ ;  /* 0x000000ff06007986 */ /* 0x0003e2000c10110c */
[----:B------:R-:W-:Y:S02]  /*0190*/  UISETP.GE.U32.AND UP0, UPT, UR16, 0x4, UPT ;  /* 0x000000041000788c */ /* 0x000fe4000bf06070 */
[----:B------:R-:W-:Y:S01]  /*01a0*/  ULOP3.LUT UR6, UR16, 0x3, URZ, 0xc0, !UPT ;  /* 0x0000000310067892 */ /* 0x000fe2000f8ec0ff */
[----:B------:R-:W-:Y:S01]  /*01b0*/  UMOV UR4, URZ ;  /* 0x000000ff00047c82 */ /* 0x000fe20008000000 */
[----:B0-----:R-:W-:-:S04]  /*01c0*/  IADD3 R2, P0, PT, R0, UR10, RZ ;  /* 0x0000000a00027c10 */ /* 0x001fc8000ff1e0ff */
[----:B------:R-:W-:-:S05]  /*01d0*/  IADD3.X R3, PT, PT, R3, UR11, RZ, P0, !PT ;  /* 0x0000000b03037c10 */ /* 0x000fca00087fe4ff */
[----:B------:R1:W-:Y:S01]  /*01e0*/  STG.E.U8 desc[UR12][R2.64], R4 ;  /* 0x0000000402007986 */ /* 0x0003e2000c10110c */
[----:B------:R-:W-:Y:S05]  /*01f0*/  BRA.U !UP0, `(.L_x_1) ;  /* 0x0000000508107547 */ /* 0x000fea000b800000 */
[----:B------:R-:W0:Y:S01]  /*0200*/  LDC R9, c[0x0][0x3a0] ;  /* 0x0000e800ff097b82 */ /* 0x000e220000000800 */
[----:B------:R-:W2:Y:S01]  /*0210*/  LDCU.128 UR8, c[0x0][0x390] ;  /* 0x00007200ff0877ac */ /* 0x000ea20008000c00 */
[----:B------:R-:W-:Y:S01]  /*0220*/  ULOP3.LUT UR4, UR16, 0xfffffffc, URZ, 0xc0, !UPT ;  /* 0xfffffffc10047892 */ /* 0x000fe2000f8ec0ff */
[----:B------:R-:W-:-:S05]  /*0230*/  UMOV UR5, URZ ;  /* 0x000000ff00057c82 */ /* 0x000fca0008000000 */
[----:B-1----:R-:W1:Y:S06]  /*0240*/  LDC.64 R2, c[0x0][0x380] ;  /* 0x0000e000ff027b82 */ /* 0x002e6c0000000a00 */
.L_x_6:
[----:B--2---:R-:W-:-:S04]  /*0250*/  UIADD3 UR7, UP0, UPT, UR5, UR8, URZ ;  /* 0x0000000805077290 */ /* 0x004fc8000ff1e0ff */
[----:B------:R-:W-:Y:S02]  /*0260*/  UIADD3.X UR14, UPT, UPT, URZ, UR9, URZ, UP0, !UPT ;  /* 0x00000009ff0e7290 */ /* 0x000fe400087fe4ff */
[----:B0--34-:R-:W-:-:S04]  /*0270*/  IMAD.U32 R4, RZ, RZ, UR7 ;  /* 0x00000007ff047e24 */ /* 0x019fc8000f8e00ff */
[----:B------:R-:W-:-:S05]  /*0280*/  IMAD.U32 R5, RZ, RZ, UR14 ;  /* 0x0000000eff057e24 */ /* 0x000fca000f8e00ff */
[----:B------:R-:W2:Y:S04]  /*0290*/  LDG.E.U8 R10, desc[UR12][R4.64] ;  /* 0x0000000c040a7981 */ /* 0x000ea8000c1e1100 */
[----:B------:R-:W3:Y:S04]  /*02a0*/  LDG.E.U8 R6, desc[UR12][R4.64+0x1] ;  /* 0x0000010c04067981 */ /* 0x000ee8000c1e1100 */
[----:B------:R-:W4:Y:S04]  /*02b0*/  LDG.E.U8 R7, desc[UR12][R4.64+0x2] ;  /* 0x0000020c04077981 */ /* 0x000f28000c1e1100 */
[----:B------:R-:W5:Y:S01]  /*02c0*/  LDG.E.U8 R8, desc[UR12][R4.64+0x3] ;  /* 0x0000030c04087981 */ /* 0x000f62000c1e1100 */
[----:B------:R-:W-:-:S04]  /*02d0*/  UIADD3 UR7, UP0, UPT, UR5, UR10, URZ ;  /* 0x0000000a05077290 */ /* 0x000fc8000ff1e0ff */
[----:B------:R-:W-:Y:S01]  /*02e0*/  UIADD3.X UR14, UPT, UPT, URZ, UR11, URZ, UP0, !UPT ;  /* 0x0000000bff0e7290 */ /* 0x000fe200087fe4ff */
[----:B--2---:R-:W-:Y:S02]  /*02f0*/  ISETP.NE.AND P3, PT, R10, RZ, PT ;  /* 0x000000ff0a00720c */ /* 0x004fe40003f65270 */
[----:B---3--:R-:W-:Y:S02]  /*0300*/  ISETP.NE.AND P0, PT, R6, RZ, PT ;  /* 0x000000ff0600720c */ /* 0x008fe40003f05270 */
[----:B------:R-:W-:Y:S02]  /*0310*/  MOV R6, UR7 ;  /* 0x0000000700067c02 */ /* 0x000fe40008000f00 */
[----:B----4-:R-:W-:Y:S01]  /*0320*/  ISETP.NE.AND P1, PT, R7, RZ, PT ;  /* 0x000000ff0700720c */ /* 0x010fe20003f25270 */
[----:B------:R-:W-:Y:S01]  /*0330*/  IMAD.U32 R7, RZ, RZ, UR14 ;  /* 0x0000000eff077e24 */ /* 0x000fe2000f8e00ff */
[----:B-----5:R-:W-:-:S05]  /*0340*/  ISETP.NE.AND P2, PT, R8, RZ, PT ;  /* 0x000000ff0800720c */ /* 0x020fca0003f45270 */
[----:B------:R-:W-:Y:S08]  /*0350*/  @P3 BRA `(.L_x_2) ;  /* 0x0000000000243947 */ /* 0x000ff00003800000 */
[----:B------:R-:W2:Y:S02]  /*0360*/  LDG.E.U8 R8, desc[UR12][R6.64] ;  /* 0x0000000c06087981 */ /* 0x000ea4000c1e1100 */
[----:B--2---:R-:W-:-:S13]  /*0370*/  ISETP.NE.AND P3, PT, R8, RZ, PT ;  /* 0x000000ff0800720c */ /* 0x004fda0003f65270 */
[----:B------:R-:W-:Y:S05]  /*0380*/  @P3 BRA `(.L_x_2) ;  /* 0x0000000000183947 */ /* 0x000fea0003800000 */
[----:B0-----:R-:W-:-:S04]  /*0390*/  IMAD R11, R0, R9, UR5 ;  /* 0x00000005000b7e24 */ /* 0x001fc8000f8e0209 */
[----:B-1----:R-:W-:-:S06]  /*03a0*/  IMAD.WIDE.U32 R10, R11, 0x2, R2 ;  /* 0x000000020b0a7825 */ /* 0x002fcc00078e0002 */
[----:B------:R-:W2:Y:S01]  /*03b0*/  LDG.E.U16 R10, desc[UR12][R10.64] ;  /* 0x0000000c0a0a7981 */ /* 0x000ea2000c1e1500 */
[----:B------:R-:W-:Y:S01]  /*03c0*/  IMAD.MOV.U32 R8, RZ, RZ, 0x1 ;  /* 0x00000001ff087424 */ /* 0x000fe200078e00ff */
[----:B--2---:R-:W-:-:S13]  /*03d0*/  ISETP.NE.AND P3, PT, R10, RZ, PT ;  /* 0x000000ff0a00720c */ /* 0x004fda0003f65270 */
[----:B------:R2:W-:Y:S02]  /*03e0*/  @P3 STG.E.U8 desc[UR12][R4.64], R8 ;  /* 0x0000000804003986 */ /* 0x0005e4000c10110c */
.L_x_2:
[----:B------:R-:W-:Y:S05]  /*03f0*/  @P0 BRA `(.L_x_3) ;  /* 0x0000000000280947 */ /* 0x000fea0003800000 */
[----:B--2---:R-:W2:Y:S02]  /*0400*/  LDG.E.U8 R8, desc[UR12][R6.64+0x1] ;  /* 0x0000010c06087981 */ /* 0x004ea4000c1e1100 */
[----:B--2---:R-:W-:-:S13]  /*0410*/  ISETP.NE.AND P0, PT, R8, RZ, PT ;  /* 0x000000ff0800720c */ /* 0x004fda0003f05270 */
[----:B------:R-:W-:Y:S05]  /*0420*/  @P0 BRA `(.L_x_3) ;  /* 0x00000000001c0947 */ /* 0x000fea0003800000 */
[----:B0-----:R-:W-:-:S04]  /*0430*/  IMAD R11, R0, R9, UR5 ;  /* 0x00000005000b7e24 */ /* 0x001fc8000f8e0209 */
[----:B------:R-:W-:-:S04]  /*0440*/  VIADD R11, R11, 0x1 ;  /* 0x000000010b0b7836 */ /* 0x000fc80000000000 */
[----:B-1----:R-:W-:-:S06]  /*0450*/  IMAD.WIDE.U32 R10, R11, 0x2, R2 ;  /* 0x000000020b0a7825 */ /* 0x002fcc00078e0002 */
[----:B------:R-:W2:Y:S01]  /*0460*/  LDG.E.U16 R10, desc[UR12][R10.64] ;  /* 0x0000000c0a0a7981 */ /* 0x000ea2000c1e1500 */
[----:B------:R-:W-:Y:S01]  /*0470*/  IMAD.MOV.U32 R8, RZ, RZ, 0x1 ;  /* 0x00000001ff087424 */ /* 0x000fe200078e00ff */
[----:B--2---:R-:W-:-:S13]  /*0480*/  ISETP.NE.AND P0, PT, R10, RZ, PT ;  /* 0x000000ff0a00720c */ /* 0x004fda0003f05270 */
[----:B------:R3:W-:Y:S02]  /*0490*/  @P0 STG.E.U8 desc[UR12][R4.64+0x1], R8 ;  /* 0x0000010804000986 */ /* 0x0007e4000c10110c */
.L_x_3:
[----:B------:R-:W-:Y:S05]  /*04a0*/  @P1 BRA `(.L_x_4) ;  /* 0x0000000000281947 */ /* 0x000fea0003800000 */
[----:B--23--:R-:W2:Y:S02]  /*04b0*/  LDG.E.U8 R8, desc[UR12][R6.64+0x2] ;  /* 0x0000020c06087981 */ /* 0x00cea4000c1e1100 */
[----:B--2---:R-:W-:-:S13]  /*04c0*/  ISETP.NE.AND P0, PT, R8, RZ, PT ;  /* 0x000000ff0800720c */ /* 0x004fda0003f05270 */
[----:B------:R-:W-:Y:S05]  /*04d0*/  @P0 BRA `(.L_x_4) ;  /* 0x00000000001c0947 */ /* 0x000fea0003800000 */
[----:B0-----:R-:W-:-:S05]  /*04e0*/  IMAD R11, R0, R9, UR5 ;  /* 0x00000005000b7e24 */ /* 0x001fca000f8e0209 */
[----:B------:R-:W-:-:S05]  /*04f0*/  IADD3 R11, PT, PT, R11, 0x2, RZ ;  /* 0x000000020b0b7810 */ /* 0x000fca0007ffe0ff */
[----:B-1----:R-:W-:-:S06]  /*0500*/  IMAD.WIDE.U32 R10, R11, 0x2, R2 ;  /* 0x000000020b0a7825 */ /* 0x002fcc00078e0002 */
[----:B------:R-:W2:Y:S01]  /*0510*/  LDG.E.U16 R10, desc[UR12][R10.64] ;  /* 0x0000000c0a0a7981 */ /* 0x000ea2000c1e1500 */
[----:B------:R-:W-:Y:S01]  /*0520*/  IMAD.MOV.U32 R8, RZ, RZ, 0x1 ;  /* 0x00000001ff087424 */ /* 0x000fe200078e00ff */
[----:B--2---:R-:W-:-:S13]  /*0530*/  ISETP.NE.AND P0, PT, R10, RZ, PT ;  /* 0x000000ff0a00720c */ /* 0x004fda0003f05270 */
[----:B------:R4:W-:Y:S02]  /*0540*/  @P0 STG.E.U8 desc[UR12][R4.64+0x2], R8 ;  /* 0x0000020804000986 */ /* 0x0009e4000c10110c */
.L_x_4:
[----:B------:R-:W-:Y:S05]  /*0550*/  @P2 BRA `(.L_x_5) ;  /* 0x00000000002c2947 */ /* 0x000fea0003800000 */
[----:B------:R-:W5:Y:S02]  /*0560*/  LDG.E.U8 R6, desc[UR12][R6.64+0x3] ;  /* 0x0000030c06067981 */ /* 0x000f64000c1e1100 */
[----:B-----5:R-:W-:-:S13]  /*0570*/  ISETP.NE.AND P0, PT, R6, RZ, PT ;  /* 0x000000ff0600720c */ /* 0x020fda0003f05270 */
[----:B------:R-:W-:Y:S05]  /*0580*/  @P0 BRA `(.L_x_5) ;  /* 0x0000000000200947 */ /* 0x000fea0003800000 */
[----:B0-----:R-:W-:-:S04]  /*0590*/  IMAD R7, R0, R9, UR5 ;  /* 0x0000000500077e24 */ /* 0x001fc8000f8e0209 */
[----:B------:R-:W-:-:S04]  /*05a0*/  VIADD R7, R7, 0x3 ;  /* 0x0000000307077836 */ /* 0x000fc80000000000 */
[----:B-1----:R-:W-:-:S06]  /*05b0*/  IMAD.WIDE.U32 R6, R7, 0x2, R2 ;  /* 0x0000000207067825 */ /* 0x002fcc00078e0002 */
[----:B------:R-:W5:Y:S01]  /*05c0*/  LDG.E.U16 R6, desc[UR12][R6.64] ;  /* 0x0000000c06067981 */ /* 0x000f62000c1e1500 */
[----:B--234-:R-:W-:Y:S01]  /*05d0*/  IMAD.MOV.U32 R8, RZ, RZ, 0x1 ;  /* 0x00000001ff087424 */ /* 0x01cfe200078e00ff */
[----:B-----5:R-:W-:-:S13]  /*05e0*/  ISETP.NE.AND P0, PT, R6, RZ, PT ;  /* 0x000000ff0600720c */ /* 0x020fda0003f05270 */
[----:B------:R-:W-:-:S05]  /*05f0*/  @P0 PRMT R7, R8, 0x7610, R7 ;  /* 0x0000761008070816 */ /* 0x000fca0000000007 */
[----:B------:R0:W-:Y:S02]  /*0600*/  @P0 STG.E.U8 desc[UR12][R4.64+0x3], R7 ;  /* 0x0000030704000986 */ /* 0x0001e4000c10110c */
.L_x_5:
[----:B------:R-:W-:-:S04]  /*0610*/  UIADD3 UR5, UPT, UPT, UR5, 0x4, URZ ;  /* 0x0000000405057890 */ /* 0x000fc8000fffe0ff */
[----:B------:R-:W-:-:S09]  /*0620*/  UISETP.NE.AND UP0, UPT, UR5, UR4, UPT ;  /* 0x000000040500728c */ /* 0x000fd2000bf05270 */
[----:B------:R-:W-:Y:S05]  /*0630*/  BRA.U UP0, `(.L_x_6) ;  /* 0xfffffffd00047547 */ /* 0x000fea000b83ffff */
.L_x_1:
[----:B------:R-:W-:-:S13]  /*0640*/  ISETP.NE.AND P0, PT, RZ, UR6, PT ;  /* 0x00000006ff007c0c */ /* 0x000fda000bf05270 */
[----:B------:R-:W-:Y:S05]  /*0650*/  @!P0 EXIT ;  /* 0x000000000000894d */ /* 0x000fea0003800000 */
[----:B0-----:R-:W0:Y:S01]  /*0660*/  LDC R9, c[0x0][0x3a0] ;  /* 0x0000e800ff097b82 */ /* 0x001e220000000800 */
[----:B------:R-:W-:Y:S02]  /*0670*/  UIADD3 UR5, UP0, UPT, UR4, UR10, URZ ;  /* 0x0000000a04057290 */ /* 0x000fe4000ff1e0ff */
[----:B------:R-:W-:Y:S02]  /*0680*/  UIADD3 UR10, UP1, UPT, UR4, UR8, URZ ;  /* 0x00000008040a7290 */ /* 0x000fe4000ff3e0ff */
[----:B------:R-:W-:Y:S02]  /*0690*/  UIADD3.X UR7, UPT, UPT, URZ, UR11, URZ, UP0, !UPT ;  /* 0x0000000bff077290 */ /* 0x000fe400087fe4ff */
[----:B------:R-:W-:Y:S01]  /*06a0*/  UIADD3.X UR11, UPT, UPT, URZ, UR9, URZ, UP1, !UPT ;  /* 0x00000009ff0b7290 */ /* 0x000fe20008ffe4ff */
[----:B-1----:R-:W1:Y:S01]  /*06b0*/  LDC.64 R6, c[0x0][0x380] ;  /* 0x0000e000ff067b82 */ /* 0x002e620000000a00 */
[----:B--234-:R-:W-:Y:S01]  /*06c0*/  MOV R4, UR10 ;  /* 0x0000000a00047c02 */ /* 0x01cfe20008000f00 */
[----:B------:R-:W-:-:S03]  /*06d0*/  UIADD3 UR6, UPT, UPT, -UR6, URZ, URZ ;  /* 0x000000ff06067290 */ /* 0x000fc6000fffe1ff */
[----:B------:R-:W-:Y:S02]  /*06e0*/  IMAD.U32 R5, RZ, RZ, UR11 ;  /* 0x0000000bff057e24 */ /* 0x000fe4000f8e00ff */
[----:B0-----:R-:W-:-:S07]  /*06f0*/  IMAD R9, R0, R9, UR4 ;  /* 0x0000000400097e24 */ /* 0x001fce000f8e0209 */
.L_x_8:
[----:B------:R-:W2:Y:S02]  /*0700*/  LDG.E.U8 R0, desc[UR12][R4.64] ;  /* 0x0000000c04007981 */ /* 0x000ea4000c1e1100 */
[----:B--2---:R-:W-:-:S13]  /*0710*/  ISETP.NE.AND P0, PT, R0, RZ, PT ;  /* 0x000000ff0000720c */ /* 0x004fda0003f05270 */
[----:B------:R-:W-:Y:S05]  /*0720*/  @P0 BRA `(.L_x_7) ;  /* 0x0000000000280947 */ /* 0x000fea0003800000 */
[----:B------:R-:W-:Y:S02]  /*0730*/  IMAD.U32 R2, RZ, RZ, UR5 ;  /* 0x00000005ff027e24 */ /* 0x000fe4000f8e00ff */
[----:B------:R-:W-:-:S05]  /*0740*/  IMAD.U32 R3, RZ, RZ, UR7 ;  /* 0x00000007ff037e24 */ /* 0x000fca000f8e00ff */
[----:B------:R-:W2:Y:S02]  /*0750*/  LDG.E.U8 R2, desc[UR12][R2.64] ;  /* 0x0000000c02027981 */ /* 0x000ea4000c1e1100 */
[----:B--2---:R-:W-:-:S13]  /*0760*/  ISETP.NE.AND P0, PT, R2, RZ, PT ;  /* 0x000000ff0200720c */ /* 0x004fda0003f05270 */
[----:B------:R-:W-:Y:S05]  /*0770*/  @P0 BRA `(.L_x_7) ;  /* 0x0000000000140947 */ /* 0x000fea0003800000 */
[----:B-1----:R-:W-:-:S06]  /*0780*/  IMAD.WIDE.U32 R2, R9, 0x2, R6 ;  /* 0x0000000209027825 */ /* 0x002fcc00078e0006 */
[----:B------:R-:W2:Y:S01]  /*0790*/  LDG.E.U16 R2, desc[UR12][R2.64] ;  /* 0x0000000c02027981 */ /* 0x000ea2000c1e1500 */
[----:B------:R-:W-:Y:S01]  /*07a0*/  HFMA2 R0, -RZ, RZ, 0, 5.9604644775390625e-08 ;  /* 0x00000001ff007431 */ /* 0x000fe200000001ff */
[----:B--2---:R-:W-:-:S13]  /*07b0*/  ISETP.NE.AND P0, PT, R2, RZ, PT ;  /* 0x000000ff0200720c */ /* 0x004fda0003f05270 */
[----:B------:R0:W-:Y:S02]  /*07c0*/  @P0 STG.E.U8 desc[UR12][R4.64], R0 ;  /* 0x0000000004000986 */ /* 0x0001e4000c10110c */
.L_x_7:
[----:B------:R-:W-:Y:S01]  /*07d0*/  UIADD3 UR5, UP0, UPT, UR5, 0x1, URZ ;  /* 0x0000000105057890 */ /* 0x000fe2000ff1e0ff */
[----:B0-----:R-:W-:Y:S01]  /*07e0*/  IADD3 R4, P0, PT, R4, 0x1, RZ ;  /* 0x0000000104047810 */ /* 0x001fe20007f1e0ff */
[----:B------:R-:W-:Y:S01]  /*07f0*/  UIADD3 UR6, UPT, UPT, UR6, 0x1, URZ ;  /* 0x0000000106067890 */ /* 0x000fe2000fffe0ff */
[----:B------:R-:W-:Y:S01]  /*0800*/  VIADD R9, R9, 0x1 ;  /* 0x0000000109097836 */ /* 0x000fe20000000000 */
[----:B------:R-:W-:Y:S02]  /*0810*/  UIADD3.X UR7, UPT, UPT, URZ, UR7, URZ, UP0, !UPT ;  /* 0x00000007ff077290 */ /* 0x000fe400087fe4ff */
[----:B------:R-:W-:Y:S01]  /*0820*/  UISETP.NE.AND UP0, UPT, UR6, URZ, UPT ;  /* 0x000000ff0600728c */ /* 0x000fe2000bf05270 */
[----:B------:R-:W-:-:S08]  /*0830*/  IMAD.X R5, RZ, RZ, R5, P0 ;  /* 0x000000ffff057224 */ /* 0x000fd000000e0605 */
[----:B------:R-:W-:Y:S05]  /*0840*/  BRA.U UP0, `(.L_x_8) ;  /* 0xfffffffd00ac7547 */ /* 0x000fea000b83ffff */
[----:B------:R-:W-:Y:S05]  /*0850*/  EXIT ;  /* 0x000000000000794d */ /* 0x000fea0003800000 */
.L_x_9:
        /* <DEDUP_REMOVED lines=10> */
.L_x_11:


//--------------------- .nv.shared.reserved.0     --------------------------
	.section	.nv.shared.reserved.0,"aw",@nobits
	.weak		__nv_reservedSMEM_offset_0_alias
	.size		__nv_reservedSMEM_offset_0_alias, 0, 64
	.other		__nv_reservedSMEM_offset_0_alias,@"STO_CUDA_RESERVED_SHARED STV_DEFAULT"
__nv_reservedSMEM_offset_0_alias:
	.zero		0
	.zero		64


//--------------------- .nv.constant0._Z5resetP10_Node_infoPbS1_ii --------------------------
	.section	.nv.constant0._Z5resetP10_Node_infoPbS1_ii,"a",@progbits
	.sectionflags	@""
	.align	4
.nv.constant0._Z5resetP10_Node_infoPbS1_ii:
	.zero		928


//--------------------- .nv.constant0._Z20find_augmenting_pathPtP10_Node_infoPbS2_jj --------------------------
	.section	.nv.constant0._Z20find_augmenting_pathPtP10_Node_infoPbS2_jj,"a",@progbits
	.sectionflags	@""
	.align	4
.nv.constant0._Z20find_augmenting_pathPtP10_Node_infoPbS2_jj:
	.zero		936


//--------------------- SYMBOLS --------------------------

	.type		.nv.reservedSmem.offset0,@object
	.size		.nv.reservedSmem.offset0,0x4
